	.headerflags	@"EF_CUDA_TEXMODE_UNIFIED EF_CUDA_64BIT_ADDRESS EF_CUDA_ACCELERATORS EF_CUDA_SM90 EF_CUDA_VIRTUAL_SM(EF_CUDA_SM90)"
	.elftype	@"ET_EXEC"


//--------------------- .nv.info                  --------------------------
	.section	.nv.info,"",@"SHT_CUDA_INFO"
	.align	4


	//----- nvinfo : EIATTR_REGCOUNT
	.align		4
        /*0000*/ 	.byte	0x04, 0x2f
        /*0002*/ 	.short	(.L_3 - .L_2)
	.align		4
.L_2:
        /*0004*/ 	.word	index@(triton_poi_fused__native_batch_norm_legit_no_training_17)
        /*0008*/ 	.word	0x00000016


	//----- nvinfo : EIATTR_MIN_STACK_SIZE
	.align		4
.L_3:
        /*000c*/ 	.byte	0x04, 0x12
        /*000e*/ 	.short	(.L_5 - .L_4)
	.align		4
.L_4:
        /*0010*/ 	.word	index@(triton_poi_fused__native_batch_norm_legit_no_training_17)
        /*0014*/ 	.word	0x00000000


	//----- nvinfo : EIATTR_FRAME_SIZE
	.align		4
.L_5:
        /*0018*/ 	.byte	0x04, 0x11
        /*001a*/ 	.short	(.L_7 - .L_6)
	.align		4
.L_6:
        /*001c*/ 	.word	index@(triton_poi_fused__native_batch_norm_legit_no_training_17)
        /*0020*/ 	.word	0x00000000


	//----- nvinfo : EIATTR_MIN_STACK_SIZE
	.align		4
.L_7:
        /*0024*/ 	.byte	0x04, 0x12
        /*0026*/ 	.short	(.L_9 - .L_8)
	.align		4
.L_8:
        /*0028*/ 	.word	index@(triton_poi_fused__native_batch_norm_legit_no_training_17)
        /*002c*/ 	.word	0x00000000
.L_9:


//--------------------- .nv.info.triton_poi_fused__native_batch_norm_legit_no_training_17 --------------------------
	.section	.nv.info.triton_poi_fused__native_batch_norm_legit_no_training_17,"",@"SHT_CUDA_INFO"
	.sectionflags	@""
	.align	4


	//----- nvinfo : EIATTR_CUDA_API_VERSION
	.align		4
        /*0000*/ 	.byte	0x04, 0x37
        /*0002*/ 	.short	(.L_11 - .L_10)
.L_10:
        /*0004*/ 	.word	0x0000007c


	//----- nvinfo : EIATTR_KPARAM_INFO
	.align		4
.L_11:
        /*0008*/ 	.byte	0x04, 0x17
        /*000a*/ 	.short	(.L_13 - .L_12)
.L_12:
        /*000c*/ 	.word	0x00000000
        /*0010*/ 	.short	0x0006
        /*0012*/ 	.short	0x0030
        /*0014*/ 	.byte	0x00, 0xf0, 0x11, 0x00


	//----- nvinfo : EIATTR_KPARAM_INFO
	.align		4
.L_13:
        /*0018*/ 	.byte	0x04, 0x17
        /*001a*/ 	.short	(.L_15 - .L_14)
.L_14:
        /*001c*/ 	.word	0x00000000
        /*0020*/ 	.short	0x0005
        /*0022*/ 	.short	0x0028
        /*0024*/ 	.byte	0x00, 0xf4, 0x21, 0x00


	//----- nvinfo : EIATTR_KPARAM_INFO
	.align		4
.L_15:
        /*0028*/ 	.byte	0x04, 0x17
        /*002a*/ 	.short	(.L_17 - .L_16)
.L_16:
        /*002c*/ 	.word	0x00000000
        /*0030*/ 	.short	0x0004
        /*0032*/ 	.short	0x0020
        /*0034*/ 	.byte	0x00, 0xf4, 0x21, 0x00


	//----- nvinfo : EIATTR_KPARAM_INFO
	.align		4
.L_17:
        /*0038*/ 	.byte	0x04, 0x17
        /*003a*/ 	.short	(.L_19 - .L_18)
.L_18:
        /*003c*/ 	.word	0x00000000
        /*0040*/ 	.short	0x0003
        /*0042*/ 	.short	0x0018
        /*0044*/ 	.byte	0x00, 0xf4, 0x21, 0x00


	//----- nvinfo : EIATTR_KPARAM_INFO
	.align		4
.L_19:
        /*0048*/ 	.byte	0x04, 0x17
        /*004a*/ 	.short	(.L_21 - .L_20)
.L_20:
        /*004c*/ 	.word	0x00000000
        /*0050*/ 	.short	0x0002
        /*0052*/ 	.short	0x0010
        /*0054*/ 	.byte	0x00, 0xf4, 0x21, 0x00


	//----- nvinfo : EIATTR_KPARAM_INFO
	.align		4
.L_21:
        /*0058*/ 	.byte	0x04, 0x17
        /*005a*/ 	.short	(.L_23 - .L_22)
.L_22:
        /*005c*/ 	.word	0x00000000
        /*0060*/ 	.short	0x0001
        /*0062*/ 	.short	0x0008
        /*0064*/ 	.byte	0x00, 0xf4, 0x21, 0x00


	//----- nvinfo : EIATTR_KPARAM_INFO
	.align		4
.L_23:
        /*0068*/ 	.byte	0x04, 0x17
        /*006a*/ 	.short	(.L_25 - .L_24)
.L_24:
        /*006c*/ 	.word	0x00000000
        /*0070*/ 	.short	0x0000
        /*0072*/ 	.short	0x0000
        /*0074*/ 	.byte	0x00, 0xf4, 0x21, 0x00


	//----- nvinfo : EIATTR_SPARSE_MMA_MASK
	.align		4
.L_25:
        /*0078*/ 	.byte	0x03, 0x50
        /*007a*/ 	.short	0x0000


	//----- nvinfo : EIATTR_MAXREG_COUNT
	.align		4
        /*007c*/ 	.byte	0x03, 0x1b
        /*007e*/ 	.short	0x00ff


	//----- nvinfo : EIATTR_EXIT_INSTR_OFFSETS
	.align		4
        /*0080*/ 	.byte	0x04, 0x1c
        /*0082*/ 	.short	(.L_27 - .L_26)


	//   ....[0]....
.L_26:
        /*0084*/ 	.word	0x000003d0


	//   ....[1]....
        /*0088*/ 	.word	0x000003f0


	//----- nvinfo : EIATTR_REQNTID
	.align		4
.L_27:
        /*008c*/ 	.byte	0x04, 0x10
        /*008e*/ 	.short	(.L_29 - .L_28)
.L_28:
        /*0090*/ 	.word	0x00000080
        /*0094*/ 	.word	0x00000001
        /*0098*/ 	.word	0x00000001


	//----- nvinfo : EIATTR_CBANK_PARAM_SIZE
	.align		4
.L_29:
        /*009c*/ 	.byte	0x03, 0x19
        /*009e*/ 	.short	0x0034


	//----- nvinfo : EIATTR_PARAM_CBANK
	.align		4
        /*00a0*/ 	.byte	0x04, 0x0a
        /*00a2*/ 	.short	(.L_31 - .L_30)
	.align		4
.L_30:
        /*00a4*/ 	.word	index@(.nv.constant0.triton_poi_fused__native_batch_norm_legit_no_training_17)
        /*00a8*/ 	.short	0x0210
        /*00aa*/ 	.short	0x0034


	//----- nvinfo : EIATTR_SW_WAR
	.align		4
.L_31:
        /*00ac*/ 	.byte	0x04, 0x36
        /*00ae*/ 	.short	(.L_33 - .L_32)
.L_32:
        /*00b0*/ 	.word	0x00000008
.L_33:


//--------------------- .nv.callgraph             --------------------------
	.section	.nv.callgraph,"",@"SHT_CUDA_CALLGRAPH"
	.align	4
	.sectionentsize	8
	.align		4
        /*0000*/ 	.word	0x00000000
	.align		4
        /*0004*/ 	.word	0xffffffff
	.align		4
        /*0008*/ 	.word	0x00000000
	.align		4
        /*000c*/ 	.word	0xfffffffe
	.align		4
        /*0010*/ 	.word	0x00000000
	.align		4
        /*0014*/ 	.word	0xfffffffd
	.align		4
        /*0018*/ 	.word	0x00000000
	.align		4
        /*001c*/ 	.word	0xfffffffc


//--------------------- .nv.constant4             --------------------------
	.section	.nv.constant4,"a",@progbits
	.align	8
	.align		8
.nv.constant4:
        /*0000*/ 	.dword	_$_str
	.align		8
        /*0008*/ 	.dword	_$_str_$_2


//--------------------- .text.triton_poi_fused__native_batch_norm_legit_no_training_17 --------------------------
	.section	.text.triton_poi_fused__native_batch_norm_legit_no_training_17,"ax",@progbits
	.align	128
        .global         triton_poi_fused__native_batch_norm_legit_no_training_17
        .type           triton_poi_fused__native_batch_norm_legit_no_training_17,@function
        .size           triton_poi_fused__native_batch_norm_legit_no_training_17,(.L_x_1 - triton_poi_fused__native_batch_norm_legit_no_training_17)
        .other          triton_poi_fused__native_batch_norm_legit_no_training_17,@"STO_CUDA_ENTRY STV_DEFAULT"
triton_poi_fused__native_batch_norm_legit_no_training_17:
.text.triton_poi_fused__native_batch_norm_legit_no_training_17:
[----:B------:R-:W0:Y:S01]  /*0000*/  LDC R1, c[0x0][0x28] ;  /* 0x00000a00ff017b82 */ /* 0x000e220000000800 */
[----:B------:R-:W1:Y:S07]  /*0010*/  S2R R0, SR_TID.X ;  /* 0x0000000000007919 */ /* 0x000e6e0000002100 */
[----:B------:R-:W2:Y:S01]  /*0020*/  LDC.64 R8, c[0x0][0x220] ;  /* 0x00008800ff087b82 */ /* 0x000ea20000000a00 */
[----:B------:R-:W-:Y:S01]  /*0030*/  ULDC.64 UR4, c[0x0][0x208] ;  /* 0x0000820000047ab9 */ /* 0x000fe20000000a00 */
[----:B------:R-:W3:Y:S06]  /*0040*/  S2R R3, SR_CTAID.X ;  /* 0x0000000000037919 */ /* 0x000eec0000002500 */
[----:B------:R-:W4:Y:S08]  /*0050*/  LDC.64 R12, c[0x0][0x210] ;  /* 0x00008400ff0c7b82 */ /* 0x000f300000000a00 */
[----:B------:R-:W5:Y:S08]  /*0060*/  LDC.64 R14, c[0x0][0x218] ;  /* 0x00008600ff0e7b82 */ /* 0x000f700000000a00 */
[----:B------:R-:W5:Y:S01]  /*0070*/  LDC.64 R16, c[0x0][0x228] ;  /* 0x00008a00ff107b82 */ /* 0x000f620000000a00 */
[----:B-1----:R-:W-:-:S07]  /*0080*/  SHF.L.U32 R0, R0, 0x1, RZ ;  /* 0x0000000100007819 */ /* 0x002fce00000006ff */
[----:B------:R-:W1:Y:S01]  /*0090*/  LDC.64 R18, c[0x0][0x230] ;  /* 0x00008c00ff127b82 */ /* 0x000e620000000a00 */
[----:B------:R-:W-:-:S04]  /*00a0*/  LOP3.LUT R0, R0, 0xfe, RZ, 0xc0, !PT ;  /* 0x000000fe00007812 */ /* 0x000fc800078ec0ff */
[----:B---3--:R-:W-:-:S04]  /*00b0*/  LEA R0, R3, R0, 0x8 ;  /* 0x0000000003007211 */ /* 0x008fc800078e40ff */
[C---:B------:R-:W-:Y:S01]  /*00c0*/  ISETP.GE.AND P4, PT, R0.reuse, 0x1800, PT ;  /* 0x000018000000780c */ /* 0x040fe20003f86270 */
[----:B------:R-:W-:-:S05]  /*00d0*/  IMAD.HI R2, R0, 0x2aaaaaab, RZ ;  /* 0x2aaaaaab00027827 */ /* 0x000fca00078e02ff */
[----:B------:R-:W-:-:S04]  /*00e0*/  SHF.R.U32.HI R3, RZ, 0x1f, R2 ;  /* 0x0000001fff037819 */ /* 0x000fc80000011602 */
[----:B------:R-:W-:-:S05]  /*00f0*/  LEA.HI R3, R2, R3, RZ, 0x1c ;  /* 0x0000000302037211 */ /* 0x000fca00078fe0ff */
[----:B------:R-:W-:Y:S01]  /*0100*/  IMAD R11, R3, -0x60, R0 ;  /* 0xffffffa0030b7824 */ /* 0x000fe200078e0200 */
[----:B------:R-:W-:-:S03]  /*0110*/  CS2R R2, SRZ ;  /* 0x0000000000027805 */ /* 0x000fc6000001ff00 */
[----:B--2---:R-:W-:-:S05]  /*0120*/  IMAD.WIDE R8, R11, 0x4, R8 ;  /* 0x000000040b087825 */ /* 0x004fca00078e0208 */
[----:B------:R2:W3:Y:S01]  /*0130*/  @!P4 LDG.E.EL.64 R2, desc[UR4][R8.64] ;  /* 0x000000040802c981 */ /* 0x0004e2000c2e1b00 */
[----:B------:R-:W-:Y:S02]  /*0140*/  CS2R R4, SRZ ;  /* 0x0000000000047805 */ /* 0x000fe4000001ff00 */
[----:B------:R-:W-:Y:S01]  /*0150*/  CS2R R6, SRZ ;  /* 0x0000000000067805 */ /* 0x000fe2000001ff00 */
[----:B----4-:R-:W-:-:S04]  /*0160*/  IMAD.WIDE R12, R0, 0x4, R12 ;  /* 0x00000004000c7825 */ /* 0x010fc800078e020c */
[C---:B-----5:R-:W-:Y:S01]  /*0170*/  IMAD.WIDE R14, R11.reuse, 0x4, R14 ;  /* 0x000000040b0e7825 */ /* 0x060fe200078e020e */
[----:B------:R-:W4:Y:S04]  /*0180*/  @!P4 LDG.E.64 R4, desc[UR4][R12.64] ;  /* 0x000000040c04c981 */ /* 0x000f28000c1e1b00 */
[----:B------:R5:W4:Y:S01]  /*0190*/  @!P4 LDG.E.EL.64 R6, desc[UR4][R14.64] ;  /* 0x000000040e06c981 */ /* 0x000b22000c2e1b00 */
[----:B0-----:R-:W-:Y:S01]  /*01a0*/  IMAD.WIDE R16, R11, 0x4, R16 ;  /* 0x000000040b107825 */ /* 0x001fe200078e0210 */
[----:B--2---:R-:W-:-:S03]  /*01b0*/  CS2R R8, SRZ ;  /* 0x0000000000087805 */ /* 0x004fc6000001ff00 */
[----:B-1----:R-:W-:Y:S01]  /*01c0*/  IMAD.WIDE R18, R11, 0x4, R18 ;  /* 0x000000040b127825 */ /* 0x002fe200078e0212 */
[----:B------:R-:W-:-:S04]  /*01d0*/  CS2R R10, SRZ ;  /* 0x00000000000a7805 */ /* 0x000fc8000001ff00 */
[----:B------:R-:W2:Y:S04]  /*01e0*/  @!P4 LDG.E.EL.64 R8, desc[UR4][R18.64] ;  /* 0x000000041208c981 */ /* 0x000ea8000c2e1b00 */
[----:B------:R-:W2:Y:S01]  /*01f0*/  @!P4 LDG.E.EL.64 R10, desc[UR4][R16.64] ;  /* 0x00000004100ac981 */ /* 0x000ea2000c2e1b00 */
[----:B-----5:R-:W-:Y:S01]  /*0200*/  HFMA2.MMA R15, -RZ, RZ, 1.625, 0 ;  /* 0x3e800000ff0f7435 */ /* 0x020fe200000001ff */
[----:B---3--:R-:W-:Y:S01]  /*0210*/  FADD R2, R2, 9.9999997473787516356e-06 ;  /* 0x3727c5ac02027421 */ /* 0x008fe20000000000 */
[----:B------:R-:W-:-:S03]  /*0220*/  FADD R12, R3, 9.9999997473787516356e-06 ;  /* 0x3727c5ac030c7421 */ /* 0x000fc60000000000 */
[----:B------:R0:W1:Y:S08]  /*0230*/  MUFU.SQRT R13, R2 ;  /* 0x00000002000d7308 */ /* 0x0000700000002000 */
[----:B------:R-:W3:Y:S01]  /*0240*/  MUFU.SQRT R14, R12 ;  /* 0x0000000c000e7308 */ /* 0x000ee20000002000 */
[----:B0-----:R-:W0:Y:S01]  /*0250*/  LDC.64 R2, c[0x0][0x238] ;  /* 0x00008e00ff027b82 */ /* 0x001e220000000a00 */
[----:B-1----:R-:W-:-:S02]  /*0260*/  FSETP.GT.AND P0, PT, R13, 8.50705917302346158658e+37, PT ;  /* 0x7e8000000d00780b */ /* 0x002fc40003f04000 */
[----:B------:R-:W-:Y:S02]  /*0270*/  FSETP.GEU.AND P2, PT, R13, 1.175494350822287508e-38, PT ;  /* 0x008000000d00780b */ /* 0x000fe40003f4e000 */
[C---:B---3--:R-:W-:Y:S02]  /*0280*/  FSETP.GT.AND P1, PT, R14.reuse, 8.50705917302346158658e+37, PT ;  /* 0x7e8000000e00780b */ /* 0x048fe40003f24000 */
[----:B------:R-:W-:-:S07]  /*0290*/  FSETP.GEU.AND P3, PT, R14, 1.175494350822287508e-38, PT ;  /* 0x008000000e00780b */ /* 0x000fce0003f6e000 */
[----:B------:R-:W-:-:S04]  /*02a0*/  @P0 FMUL R13, R13, 0.25 ;  /* 0x3e8000000d0d0820 */ /* 0x000fc80000400000 */
[----:B------:R-:W-:Y:S01]  /*02b0*/  @!P2 FMUL R13, R13, 16777216 ;  /* 0x4b8000000d0da820 */ /* 0x000fe20000400000 */
[----:B------:R-:W-:-:S04]  /*02c0*/  @P1 FMUL R14, R14, 0.25 ;  /* 0x3e8000000e0e1820 */ /* 0x000fc80000400000 */
[----:B------:R-:W-:Y:S01]  /*02d0*/  @!P3 FMUL R14, R14, 16777216 ;  /* 0x4b8000000e0eb820 */ /* 0x000fe20000400000 */
[----:B------:R-:W1:Y:S01]  /*02e0*/  MUFU.RCP R13, R13 ;  /* 0x0000000d000d7308 */ /* 0x000e620000001000 */
[----:B------:R-:W-:-:S07]  /*02f0*/  FSEL R12, R15, 1, P0 ;  /* 0x3f8000000f0c7808 */ /* 0x000fce0000000000 */
[----:B------:R-:W3:Y:S01]  /*0300*/  MUFU.RCP R14, R14 ;  /* 0x0000000e000e7308 */ /* 0x000ee20000001000 */
[----:B------:R-:W-:Y:S01]  /*0310*/  FSEL R15, R15, 1, P1 ;  /* 0x3f8000000f0f7808 */ /* 0x000fe20000800000 */
[----:B------:R-:W-:Y:S01]  /*0320*/  @!P2 FMUL R12, R12, 16777216 ;  /* 0x4b8000000c0ca820 */ /* 0x000fe20000400000 */
[----:B----4-:R-:W-:-:S03]  /*0330*/  FADD R4, -R6, R4 ;  /* 0x0000000406047221 */ /* 0x010fc60000000100 */
[----:B------:R-:W-:Y:S01]  /*0340*/  @!P3 FMUL R15, R15, 16777216 ;  /* 0x4b8000000f0fb820 */ /* 0x000fe20000400000 */
[----:B------:R-:W-:Y:S01]  /*0350*/  FADD R5, -R7, R5 ;  /* 0x0000000507057221 */ /* 0x000fe20000000100 */
[----:B-1----:R-:W-:Y:S02]  /*0360*/  FMUL R13, R13, R12 ;  /* 0x0000000c0d0d7220 */ /* 0x002fe40000400000 */
[----:B---3--:R-:W-:Y:S02]  /*0370*/  FMUL R6, R14, R15 ;  /* 0x0000000f0e067220 */ /* 0x008fe40000400000 */
[----:B------:R-:W-:Y:S02]  /*0380*/  FMUL R13, R4, R13 ;  /* 0x0000000d040d7220 */ /* 0x000fe40000400000 */
[----:B------:R-:W-:Y:S01]  /*0390*/  FMUL R6, R5, R6 ;  /* 0x0000000605067220 */ /* 0x000fe20000400000 */
[----:B0-----:R-:W-:-:S04]  /*03a0*/  IMAD.WIDE R2, R0, 0x4, R2 ;  /* 0x0000000400027825 */ /* 0x001fc800078e0202 */
[----:B--2---:R-:W-:Y:S01]  /*03b0*/  FFMA R8, R13, R10, R8 ;  /* 0x0000000a0d087223 */ /* 0x004fe20000000008 */
[----:B------:R-:W-:Y:S01]  /*03c0*/  FFMA R9, R6, R11, R9 ;  /* 0x0000000b06097223 */ /* 0x000fe20000000009 */
[----:B------:R-:W-:Y:S06]  /*03d0*/  @P4 EXIT ;  /* 0x000000000000494d */ /* 0x000fec0003800000 */
[----:B------:R-:W-:Y:S01]  /*03e0*/  STG.E.64 desc[UR4][R2.64], R8 ;  /* 0x0000000802007986 */ /* 0x000fe2000c101b04 */
[----:B------:R-:W-:Y:S05]  /*03f0*/  EXIT ;  /* 0x000000000000794d */ /* 0x000fea0003800000 */
.L_x_0:
[----:B------:R-:W-:-:S00]  /*0400*/  BRA `(.L_x_0) ;  /* 0xfffffffc00fc7947 */ /* 0x000fc0000383ffff */
[----:B------:R-:W-:-:S00]  /*0410*/  NOP ;  /* 0x0000000000007918 */ /* 0x000fc00000000000 */
        /* <DEDUP_REMOVED lines=14> */
.L_x_1:


//--------------------- .nv.global.init           --------------------------
	.section	.nv.global.init,"aw",@progbits
.nv.global.init:
	.type		_$_str,@object
	.size		_$_str,(_$_str_$_2 - _$_str)
_$_str:
        /*0000*/ 	.byte	0x5f, 0x5f, 0x43, 0x55, 0x44, 0x41, 0x5f, 0x46, 0x54, 0x5a, 0x00
	.type		_$_str_$_2,@object
	.size		_$_str_$_2,(.L_1 - _$_str_$_2)
_$_str_$_2:
        /*000b*/ 	.byte	0x5f, 0x5f, 0x43, 0x55, 0x44, 0x41, 0x5f, 0x50, 0x52, 0x45, 0x43, 0x5f, 0x53, 0x51, 0x52, 0x54
        /*001b*/ 	.byte	0x00
.L_1:


//--------------------- .nv.constant0.triton_poi_fused__native_batch_norm_legit_no_training_17 --------------------------
	.section	.nv.constant0.triton_poi_fused__native_batch_norm_legit_no_training_17,"a",@progbits
	.sectionflags	@""
	.align	4
.nv.constant0.triton_poi_fused__native_batch_norm_legit_no_training_17:
	.zero		580
